//
// Generated by NVIDIA NVVM Compiler
//
// Compiler Build ID: CL-36424714
// Cuda compilation tools, release 13.0, V13.0.88
// Based on NVVM 20.0.0
//

.version 9.0
.target sm_100
.address_size 64

	// .globl	_Z13conv3d_kernelPfS_iiiiii
.const .align 4 .b8 filter[500];

.visible .entry _Z13conv3d_kernelPfS_iiiiii(
	.param .u64 .ptr .align 1 _Z13conv3d_kernelPfS_iiiiii_param_0,
	.param .u64 .ptr .align 1 _Z13conv3d_kernelPfS_iiiiii_param_1,
	.param .u32 _Z13conv3d_kernelPfS_iiiiii_param_2,
	.param .u32 _Z13conv3d_kernelPfS_iiiiii_param_3,
	.param .u32 _Z13conv3d_kernelPfS_iiiiii_param_4,
	.param .u32 _Z13conv3d_kernelPfS_iiiiii_param_5,
	.param .u32 _Z13conv3d_kernelPfS_iiiiii_param_6,
	.param .u32 _Z13conv3d_kernelPfS_iiiiii_param_7
)
{
	.reg .pred 	%p<18>;
	.reg .b32 	%r<79>;
	.reg .b32 	%f<121>;
	.reg .b64 	%rd<35>;

	ld.param.u64 	%rd5, [_Z13conv3d_kernelPfS_iiiiii_param_0];
	ld.param.u32 	%r33, [_Z13conv3d_kernelPfS_iiiiii_param_2];
	ld.param.u32 	%r28, [_Z13conv3d_kernelPfS_iiiiii_param_3];
	ld.param.u32 	%r29, [_Z13conv3d_kernelPfS_iiiiii_param_4];
	ld.param.u32 	%r30, [_Z13conv3d_kernelPfS_iiiiii_param_5];
	ld.param.u32 	%r31, [_Z13conv3d_kernelPfS_iiiiii_param_6];
	ld.param.u32 	%r32, [_Z13conv3d_kernelPfS_iiiiii_param_7];
	cvta.to.global.u64 	%rd1, %rd5;
	sub.s32 	%r34, %r28, %r31;
	sub.s32 	%r35, %r29, %r32;
	sub.s32 	%r36, %r33, %r30;
	mov.u32 	%r37, %ctaid.x;
	mov.u32 	%r38, %ntid.x;
	mov.u32 	%r39, %tid.x;
	mad.lo.s32 	%r40, %r37, %r38, %r39;
	mov.u32 	%r41, %ctaid.y;
	mov.u32 	%r42, %ntid.y;
	mov.u32 	%r43, %tid.y;
	mad.lo.s32 	%r44, %r41, %r42, %r43;
	mov.u32 	%r45, %ctaid.z;
	mov.u32 	%r46, %ntid.z;
	mov.u32 	%r47, %tid.z;
	mad.lo.s32 	%r5, %r45, %r46, %r47;
	setp.gt.s32 	%p1, %r5, %r36;
	setp.gt.s32 	%p2, %r40, %r35;
	or.pred  	%p3, %p1, %p2;
	setp.gt.s32 	%p4, %r44, %r34;
	or.pred  	%p5, %p3, %p4;
	@%p5 bra 	$L__BB0_20;
	min.s32 	%r48, %r30, %r31;
	mov.f32 	%f119, 0f00000000;
	min.s32 	%r49, %r48, %r32;
	setp.lt.s32 	%p6, %r49, 1;
	@%p6 bra 	$L__BB0_19;
	and.b32  	%r6, %r32, 15;
	and.b32  	%r7, %r32, 7;
	and.b32  	%r8, %r32, 2147483632;
	add.s64 	%rd2, %rd1, 32;
	mov.f32 	%f119, 0f00000000;
	mov.b32 	%r71, 0;
	mov.u64 	%rd27, filter;
$L__BB0_3:
	mov.b32 	%r72, 0;
$L__BB0_4:
	setp.lt.u32 	%p7, %r32, 16;
	add.s32 	%r53, %r71, %r5;
	mad.lo.s32 	%r54, %r53, %r28, %r44;
	add.s32 	%r55, %r54, %r72;
	mad.lo.s32 	%r11, %r55, %r29, %r40;
	mad.lo.s32 	%r56, %r71, %r31, %r72;
	mul.lo.s32 	%r12, %r56, %r32;
	mov.b32 	%r77, 0;
	@%p7 bra 	$L__BB0_7;
	and.b32  	%r57, %r32, 2147483632;
	neg.s32 	%r75, %r57;
	mov.u32 	%r73, %r12;
	mov.u32 	%r74, %r11;
$L__BB0_6:
	.pragma "nounroll";
	mul.wide.s32 	%rd7, %r74, 4;
	add.s64 	%rd8, %rd2, %rd7;
	mul.wide.s32 	%rd9, %r73, 4;
	mov.u64 	%rd10, filter;
	add.s64 	%rd11, %rd10, %rd9;
	ld.global.f32 	%f21, [%rd8+-32];
	ld.const.f32 	%f22, [%rd11];
	fma.rn.f32 	%f23, %f21, %f22, %f119;
	ld.global.f32 	%f24, [%rd8+-28];
	ld.const.f32 	%f25, [%rd11+4];
	fma.rn.f32 	%f26, %f24, %f25, %f23;
	ld.global.f32 	%f27, [%rd8+-24];
	ld.const.f32 	%f28, [%rd11+8];
	fma.rn.f32 	%f29, %f27, %f28, %f26;
	ld.global.f32 	%f30, [%rd8+-20];
	ld.const.f32 	%f31, [%rd11+12];
	fma.rn.f32 	%f32, %f30, %f31, %f29;
	ld.global.f32 	%f33, [%rd8+-16];
	ld.const.f32 	%f34, [%rd11+16];
	fma.rn.f32 	%f35, %f33, %f34, %f32;
	ld.global.f32 	%f36, [%rd8+-12];
	ld.const.f32 	%f37, [%rd11+20];
	fma.rn.f32 	%f38, %f36, %f37, %f35;
	ld.global.f32 	%f39, [%rd8+-8];
	ld.const.f32 	%f40, [%rd11+24];
	fma.rn.f32 	%f41, %f39, %f40, %f38;
	ld.global.f32 	%f42, [%rd8+-4];
	ld.const.f32 	%f43, [%rd11+28];
	fma.rn.f32 	%f44, %f42, %f43, %f41;
	ld.global.f32 	%f45, [%rd8];
	ld.const.f32 	%f46, [%rd11+32];
	fma.rn.f32 	%f47, %f45, %f46, %f44;
	ld.global.f32 	%f48, [%rd8+4];
	ld.const.f32 	%f49, [%rd11+36];
	fma.rn.f32 	%f50, %f48, %f49, %f47;
	ld.global.f32 	%f51, [%rd8+8];
	ld.const.f32 	%f52, [%rd11+40];
	fma.rn.f32 	%f53, %f51, %f52, %f50;
	ld.global.f32 	%f54, [%rd8+12];
	ld.const.f32 	%f55, [%rd11+44];
	fma.rn.f32 	%f56, %f54, %f55, %f53;
	ld.global.f32 	%f57, [%rd8+16];
	ld.const.f32 	%f58, [%rd11+48];
	fma.rn.f32 	%f59, %f57, %f58, %f56;
	ld.global.f32 	%f60, [%rd8+20];
	ld.const.f32 	%f61, [%rd11+52];
	fma.rn.f32 	%f62, %f60, %f61, %f59;
	ld.global.f32 	%f63, [%rd8+24];
	ld.const.f32 	%f64, [%rd11+56];
	fma.rn.f32 	%f65, %f63, %f64, %f62;
	ld.global.f32 	%f66, [%rd8+28];
	ld.const.f32 	%f67, [%rd11+60];
	fma.rn.f32 	%f119, %f66, %f67, %f65;
	add.s32 	%r75, %r75, 16;
	add.s32 	%r74, %r74, 16;
	add.s32 	%r73, %r73, 16;
	setp.ne.s32 	%p8, %r75, 0;
	mov.u32 	%r77, %r8;
	@%p8 bra 	$L__BB0_6;
$L__BB0_7:
	setp.eq.s32 	%p9, %r6, 0;
	@%p9 bra 	$L__BB0_17;
	add.s32 	%r58, %r6, -1;
	setp.lt.u32 	%p10, %r58, 7;
	@%p10 bra 	$L__BB0_10;
	ld.param.u64 	%rd31, [_Z13conv3d_kernelPfS_iiiiii_param_0];
	add.s32 	%r59, %r11, %r77;
	add.s32 	%r60, %r77, %r12;
	cvta.to.global.u64 	%rd12, %rd31;
	mul.wide.s32 	%rd13, %r59, 4;
	add.s64 	%rd14, %rd12, %rd13;
	ld.global.f32 	%f69, [%rd14];
	mul.wide.s32 	%rd15, %r60, 4;
	add.s64 	%rd17, %rd27, %rd15;
	ld.const.f32 	%f70, [%rd17];
	fma.rn.f32 	%f71, %f69, %f70, %f119;
	ld.global.f32 	%f72, [%rd14+4];
	ld.const.f32 	%f73, [%rd17+4];
	fma.rn.f32 	%f74, %f72, %f73, %f71;
	ld.global.f32 	%f75, [%rd14+8];
	ld.const.f32 	%f76, [%rd17+8];
	fma.rn.f32 	%f77, %f75, %f76, %f74;
	ld.global.f32 	%f78, [%rd14+12];
	ld.const.f32 	%f79, [%rd17+12];
	fma.rn.f32 	%f80, %f78, %f79, %f77;
	ld.global.f32 	%f81, [%rd14+16];
	ld.const.f32 	%f82, [%rd17+16];
	fma.rn.f32 	%f83, %f81, %f82, %f80;
	ld.global.f32 	%f84, [%rd14+20];
	ld.const.f32 	%f85, [%rd17+20];
	fma.rn.f32 	%f86, %f84, %f85, %f83;
	ld.global.f32 	%f87, [%rd14+24];
	ld.const.f32 	%f88, [%rd17+24];
	fma.rn.f32 	%f89, %f87, %f88, %f86;
	ld.global.f32 	%f90, [%rd14+28];
	ld.const.f32 	%f91, [%rd17+28];
	fma.rn.f32 	%f119, %f90, %f91, %f89;
	add.s32 	%r77, %r77, 8;
$L__BB0_10:
	setp.eq.s32 	%p11, %r7, 0;
	@%p11 bra 	$L__BB0_17;
	add.s32 	%r61, %r7, -1;
	setp.lt.u32 	%p12, %r61, 3;
	@%p12 bra 	$L__BB0_13;
	ld.param.u64 	%rd32, [_Z13conv3d_kernelPfS_iiiiii_param_0];
	add.s32 	%r62, %r11, %r77;
	add.s32 	%r63, %r77, %r12;
	cvta.to.global.u64 	%rd18, %rd32;
	mul.wide.s32 	%rd19, %r62, 4;
	add.s64 	%rd20, %rd18, %rd19;
	ld.global.f32 	%f93, [%rd20];
	mul.wide.s32 	%rd21, %r63, 4;
	add.s64 	%rd23, %rd27, %rd21;
	ld.const.f32 	%f94, [%rd23];
	fma.rn.f32 	%f95, %f93, %f94, %f119;
	ld.global.f32 	%f96, [%rd20+4];
	ld.const.f32 	%f97, [%rd23+4];
	fma.rn.f32 	%f98, %f96, %f97, %f95;
	ld.global.f32 	%f99, [%rd20+8];
	ld.const.f32 	%f100, [%rd23+8];
	fma.rn.f32 	%f101, %f99, %f100, %f98;
	ld.global.f32 	%f102, [%rd20+12];
	ld.const.f32 	%f103, [%rd23+12];
	fma.rn.f32 	%f119, %f102, %f103, %f101;
	add.s32 	%r77, %r77, 4;
$L__BB0_13:
	and.b32  	%r25, %r32, 3;
	setp.eq.s32 	%p13, %r25, 0;
	@%p13 bra 	$L__BB0_17;
	ld.param.u64 	%rd33, [_Z13conv3d_kernelPfS_iiiiii_param_0];
	setp.eq.s32 	%p14, %r25, 1;
	add.s32 	%r64, %r11, %r77;
	add.s32 	%r65, %r77, %r12;
	cvta.to.global.u64 	%rd24, %rd33;
	mul.wide.s32 	%rd25, %r64, 4;
	add.s64 	%rd3, %rd24, %rd25;
	ld.global.f32 	%f104, [%rd3];
	mul.wide.s32 	%rd26, %r65, 4;
	add.s64 	%rd4, %rd27, %rd26;
	ld.const.f32 	%f105, [%rd4];
	fma.rn.f32 	%f119, %f104, %f105, %f119;
	@%p14 bra 	$L__BB0_17;
	setp.eq.s32 	%p15, %r25, 2;
	ld.global.f32 	%f106, [%rd3+4];
	ld.const.f32 	%f107, [%rd4+4];
	fma.rn.f32 	%f119, %f106, %f107, %f119;
	@%p15 bra 	$L__BB0_17;
	ld.global.f32 	%f108, [%rd3+8];
	ld.const.f32 	%f109, [%rd4+8];
	fma.rn.f32 	%f119, %f108, %f109, %f119;
$L__BB0_17:
	add.s32 	%r72, %r72, 1;
	setp.ne.s32 	%p16, %r72, %r31;
	@%p16 bra 	$L__BB0_4;
	add.s32 	%r71, %r71, 1;
	setp.ne.s32 	%p17, %r71, %r30;
	@%p17 bra 	$L__BB0_3;
$L__BB0_19:
	ld.param.u64 	%rd34, [_Z13conv3d_kernelPfS_iiiiii_param_1];
	mad.lo.s32 	%r67, %r5, %r34, %r5;
	add.s32 	%r68, %r67, %r44;
	mad.lo.s32 	%r69, %r68, %r35, %r68;
	add.s32 	%r70, %r69, %r40;
	cvta.to.global.u64 	%rd28, %rd34;
	mul.wide.s32 	%rd29, %r70, 4;
	add.s64 	%rd30, %rd28, %rd29;
	st.global.f32 	[%rd30], %f119;
$L__BB0_20:
	ret;

}


// ===== COMPILED SASS (sm_100) =====

	.target	sm_100

	.elftype	@"ET_EXEC"


//--------------------- .note.nv.tkinfo           --------------------------
	.section	.note.nv.tkinfo,"",@"SHT_NOTE"
	.sectionflags	@"SHF_NOTE_NV_TKINFO"
	.tkinfo
        /*0018*/ 	.word	0x00000002
        /*0030*/ 	.string	""
        /*0030*/ 	.string	"ptxas"
        /*0030*/ 	.string	"Cuda compilation tools, release 13.0, V13.0.88"
        /*0030*/ 	.string	"Build cuda_13.0.r13.0/compiler.36424714_0"
        /*0030*/ 	.string	"-arch sm_100 -m 64 "



//--------------------- .note.nv.cuinfo           --------------------------
	.section	.note.nv.cuinfo,"",@"SHT_NOTE"
	.sectionflags	@"SHF_NOTE_NV_CUINFO"
        /*0018*/ 	.short	0x0002
        /*001a*/ 	.short	0x0064
        /*001c*/ 	.short	0x0082
	.zero		2


//--------------------- .nv.info                  --------------------------
	.section	.nv.info,"",@"SHT_CUDA_INFO"
	.align	4


	//----- nvinfo : EIATTR_REGCOUNT
	.align		4
        /*0000*/ 	.byte	0x04, 0x2f
        /*0002*/ 	.short	(.L_2 - .L_1)
	.align		4
.L_1:
        /*0004*/ 	.word	index@(_Z13conv3d_kernelPfS_iiiiii)
        /*0008*/ 	.word	0x0000001e


	//----- nvinfo : EIATTR_FRAME_SIZE
	.align		4
.L_2:
        /*000c*/ 	.byte	0x04, 0x11
        /*000e*/ 	.short	(.L_4 - .L_3)
	.align		4
.L_3:
        /*0010*/ 	.word	index@(_Z13conv3d_kernelPfS_iiiiii)
        /*0014*/ 	.word	0x00000000


	//----- nvinfo : EIATTR_MIN_STACK_SIZE
	.align		4
.L_4:
        /*0018*/ 	.byte	0x04, 0x12
        /*001a*/ 	.short	(.L_6 - .L_5)
	.align		4
.L_5:
        /*001c*/ 	.word	index@(_Z13conv3d_kernelPfS_iiiiii)
        /*0020*/ 	.word	0x00000000
.L_6:


//--------------------- .nv.compat                --------------------------
	.section	.nv.compat,"",@"SHT_CUDA_COMPAT_INFO"
	.align	4
        /*0000*/ 	.byte	0x02, 0x09, 0x00, 0x00, 0x02, 0x02, 0x01, 0x00, 0x02, 0x05, 0x05, 0x00, 0x03, 0x07, 0x01, 0x01
        /*0010*/ 	.byte	0x02, 0x03, 0x00, 0x00, 0x02, 0x06, 0x01, 0x00, 0x04, 0x0b, 0x08, 0x00, 0x09, 0x00, 0x00, 0x00
        /*0020*/ 	.byte	0x00, 0x00, 0x00, 0x00


//--------------------- .nv.info._Z13conv3d_kernelPfS_iiiiii --------------------------
	.section	.nv.info._Z13conv3d_kernelPfS_iiiiii,"",@"SHT_CUDA_INFO"
	.sectionflags	@""
	.align	4


	//----- nvinfo : EIATTR_CUDA_API_VERSION
	.align		4
        /*0000*/ 	.byte	0x04, 0x37
        /*0002*/ 	.short	(.L_8 - .L_7)
.L_7:
        /*0004*/ 	.word	0x00000082


	//----- nvinfo : EIATTR_KPARAM_INFO
	.align		4
.L_8:
        /*0008*/ 	.byte	0x04, 0x17
        /*000a*/ 	.short	(.L_10 - .L_9)
.L_9:
        /*000c*/ 	.word	0x00000000
        /*0010*/ 	.short	0x0007
        /*0012*/ 	.short	0x0024
        /*0014*/ 	.byte	0x00, 0xf0, 0x11, 0x00


	//----- nvinfo : EIATTR_KPARAM_INFO
	.align		4
.L_10:
        /*0018*/ 	.byte	0x04, 0x17
        /*001a*/ 	.short	(.L_12 - .L_11)
.L_11:
        /*001c*/ 	.word	0x00000000
        /*0020*/ 	.short	0x0006
        /*0022*/ 	.short	0x0020
        /*0024*/ 	.byte	0x00, 0xf0, 0x11, 0x00


	//----- nvinfo : EIATTR_KPARAM_INFO
	.align		4
.L_12:
        /*0028*/ 	.byte	0x04, 0x17
        /*002a*/ 	.short	(.L_14 - .L_13)
.L_13:
        /*002c*/ 	.word	0x00000000
        /*0030*/ 	.short	0x0005
        /*0032*/ 	.short	0x001c
        /*0034*/ 	.byte	0x00, 0xf0, 0x11, 0x00


	//----- nvinfo : EIATTR_KPARAM_INFO
	.align		4
.L_14:
        /*0038*/ 	.byte	0x04, 0x17
        /*003a*/ 	.short	(.L_16 - .L_15)
.L_15:
        /*003c*/ 	.word	0x00000000
        /*0040*/ 	.short	0x0004
        /*0042*/ 	.short	0x0018
        /*0044*/ 	.byte	0x00, 0xf0, 0x11, 0x00


	//----- nvinfo : EIATTR_KPARAM_INFO
	.align		4
.L_16:
        /*0048*/ 	.byte	0x04, 0x17
        /*004a*/ 	.short	(.L_18 - .L_17)
.L_17:
        /*004c*/ 	.word	0x00000000
        /*0050*/ 	.short	0x0003
        /*0052*/ 	.short	0x0014
        /*0054*/ 	.byte	0x00, 0xf0, 0x11, 0x00


	//----- nvinfo : EIATTR_KPARAM_INFO
	.align		4
.L_18:
        /*0058*/ 	.byte	0x04, 0x17
        /*005a*/ 	.short	(.L_20 - .L_19)
.L_19:
        /*005c*/ 	.word	0x00000000
        /*0060*/ 	.short	0x0002
        /*0062*/ 	.short	0x0010
        /*0064*/ 	.byte	0x00, 0xf0, 0x11, 0x00


	//----- nvinfo : EIATTR_KPARAM_INFO
	.align		4
.L_20:
        /*0068*/ 	.byte	0x04, 0x17
        /*006a*/ 	.short	(.L_22 - .L_21)
.L_21:
        /*006c*/ 	.word	0x00000000
        /*0070*/ 	.short	0x0001
        /*0072*/ 	.short	0x0008
        /*0074*/ 	.byte	0x00, 0xf5, 0x21, 0x00


	//----- nvinfo : EIATTR_KPARAM_INFO
	.align		4
.L_22:
        /*0078*/ 	.byte	0x04, 0x17
        /*007a*/ 	.short	(.L_24 - .L_23)
.L_23:
        /*007c*/ 	.word	0x00000000
        /*0080*/ 	.short	0x0000
        /*0082*/ 	.short	0x0000
        /*0084*/ 	.byte	0x00, 0xf5, 0x21, 0x00


	//----- nvinfo : EIATTR_SPARSE_MMA_MASK
	.align		4
.L_24:
        /*0088*/ 	.byte	0x03, 0x50
        /*008a*/ 	.short	0x0000


	//----- nvinfo : EIATTR_MAXREG_COUNT
	.align		4
        /*008c*/ 	.byte	0x03, 0x1b
        /*008e*/ 	.short	0x00ff


	//----- nvinfo : EIATTR_MERCURY_ISA_VERSION
	.align		4
        /*0090*/ 	.byte	0x03, 0x5f
        /*0092*/ 	.short	0x0101


	//----- nvinfo : EIATTR_VRC_CTA_INIT_COUNT
	.align		4
        /*0094*/ 	.byte	0x02, 0x4a
	.zero		1
	.zero		1


	//----- nvinfo : EIATTR_EXIT_INSTR_OFFSETS
	.align		4
        /*0098*/ 	.byte	0x04, 0x1c
        /*009a*/ 	.short	(.L_26 - .L_25)


	//   ....[0]....
.L_25:
        /*009c*/ 	.word	0x00000150


	//   ....[1]....
        /*00a0*/ 	.word	0x00000c80


	//----- nvinfo : EIATTR_CBANK_PARAM_SIZE
	.align		4
.L_26:
        /*00a4*/ 	.byte	0x03, 0x19
        /*00a6*/ 	.short	0x0028


	//----- nvinfo : EIATTR_PARAM_CBANK
	.align		4
        /*00a8*/ 	.byte	0x04, 0x0a
        /*00aa*/ 	.short	(.L_28 - .L_27)
	.align		4
.L_27:
        /*00ac*/ 	.word	index@(.nv.constant0._Z13conv3d_kernelPfS_iiiiii)
        /*00b0*/ 	.short	0x0380
        /*00b2*/ 	.short	0x0028


	//----- nvinfo : EIATTR_SW_WAR
	.align		4
.L_28:
        /*00b4*/ 	.byte	0x04, 0x36
        /*00b6*/ 	.short	(.L_30 - .L_29)
.L_29:
        /*00b8*/ 	.word	0x00000008
.L_30:


//--------------------- .nv.callgraph             --------------------------
	.section	.nv.callgraph,"",@"SHT_CUDA_CALLGRAPH"
	.align	4
	.sectionentsize	8
	.align		4
        /*0000*/ 	.word	0x00000000
	.align		4
        /*0004*/ 	.word	0xffffffff
	.align		4
        /*0008*/ 	.word	0x00000000
	.align		4
        /*000c*/ 	.word	0xfffffffe
	.align		4
        /*0010*/ 	.word	0x00000000
	.align		4
        /*0014*/ 	.word	0xfffffffd
	.align		4
        /*0018*/ 	.word	0x00000000
	.align		4
        /*001c*/ 	.word	0xfffffffc


//--------------------- .nv.constant3             --------------------------
	.section	.nv.constant3,"a",@progbits
	.align	4
.nv.constant3:
	.type		filter,@object
	.size		filter,(.L_0 - filter)
filter:
	.zero		500
.L_0:


//--------------------- .text._Z13conv3d_kernelPfS_iiiiii --------------------------
	.section	.text._Z13conv3d_kernelPfS_iiiiii,"ax",@progbits
	.align	128
        .global         _Z13conv3d_kernelPfS_iiiiii
        .type           _Z13conv3d_kernelPfS_iiiiii,@function
        .size           _Z13conv3d_kernelPfS_iiiiii,(.L_x_9 - _Z13conv3d_kernelPfS_iiiiii)
        .other          _Z13conv3d_kernelPfS_iiiiii,@"STO_CUDA_ENTRY STV_DEFAULT"
_Z13conv3d_kernelPfS_iiiiii:
.text._Z13conv3d_kernelPfS_iiiiii:
[----:B------:R-:W-:Y:S01]  /*0000*/  LDC R1, c[0x0][0x37c] ;  /* 0x0000df00ff017b82 */ /* 0x000fe20000000800 */
[----:B------:R-:W0:Y:S07]  /*0010*/  S2R R5, SR_TID.X ;  /* 0x0000000000057919 */ /* 0x000e2e0000002100 */
[----:B------:R-:W0:Y:S01]  /*0020*/  S2UR UR8, SR_CTAID.X ;  /* 0x00000000000879c3 */ /* 0x000e220000002500 */
[----:B------:R-:W1:Y:S01]  /*0030*/  LDCU.128 UR4, c[0x0][0x390] ;  /* 0x00007200ff0477ac */ /* 0x000e620008000c00 */
[----:B------:R-:W2:Y:S01]  /*0040*/  S2R R11, SR_TID.Z ;  /* 0x00000000000b7919 */ /* 0x000ea20000002300 */
[----:B------:R-:W3:Y:S05]  /*0050*/  S2R R9, SR_TID.Y ;  /* 0x0000000000097919 */ /* 0x000eea0000002200 */
[----:B------:R-:W0:Y:S08]  /*0060*/  LDC R0, c[0x0][0x360] ;  /* 0x0000d800ff007b82 */ /* 0x000e300000000800 */
[----:B------:R-:W4:Y:S01]  /*0070*/  LDC.64 R2, c[0x0][0x3a0] ;  /* 0x0000e800ff027b82 */ /* 0x000f220000000a00 */
[----:B-1----:R-:W-:-:S07]  /*0080*/  UIADD3 UR4, UPT, UPT, UR4, -UR7, URZ ;  /* 0x8000000704047290 */ /* 0x002fce000fffe0ff */
[----:B------:R-:W3:Y:S08]  /*0090*/  LDC R8, c[0x0][0x364] ;  /* 0x0000d900ff087b82 */ /* 0x000ef00000000800 */
[----:B------:R-:W2:Y:S01]  /*00a0*/  S2UR UR10, SR_CTAID.Z ;  /* 0x00000000000a79c3 */ /* 0x000ea20000002700 */
[----:B0-----:R-:W-:-:S07]  /*00b0*/  IMAD R0, R0, UR8, R5 ;  /* 0x0000000800007c24 */ /* 0x001fce000f8e0205 */
[----:B------:R-:W2:Y:S01]  /*00c0*/  LDC R6, c[0x0][0x368] ;  /* 0x0000da00ff067b82 */ /* 0x000ea20000000800 */
[----:B----4-:R-:W-:-:S04]  /*00d0*/  IADD3 R7, PT, PT, -R3, UR6, RZ ;  /* 0x0000000603077c10 */ /* 0x010fc8000fffe1ff */
[----:B------:R-:W-:-:S03]  /*00e0*/  ISETP.GT.AND P0, PT, R0, R7, PT ;  /* 0x000000070000720c */ /* 0x000fc60003f04270 */
[----:B------:R-:W3:Y:S01]  /*00f0*/  S2UR UR9, SR_CTAID.Y ;  /* 0x00000000000979c3 */ /* 0x000ee20000002600 */
[----:B--2---:R-:W-:-:S05]  /*0100*/  IMAD R6, R6, UR10, R11 ;  /* 0x0000000a06067c24 */ /* 0x004fca000f8e020b */
[----:B------:R-:W-:Y:S01]  /*0110*/  ISETP.GT.OR P0, PT, R6, UR4, P0 ;  /* 0x0000000406007c0c */ /* 0x000fe20008704670 */
[----:B---3--:R-:W-:Y:S01]  /*0120*/  IMAD R8, R8, UR9, R9 ;  /* 0x0000000908087c24 */ /* 0x008fe2000f8e0209 */
[----:B------:R-:W-:-:S04]  /*0130*/  IADD3 R9, PT, PT, -R2, UR5, RZ ;  /* 0x0000000502097c10 */ /* 0x000fc8000fffe1ff */
[----:B------:R-:W-:-:S13]  /*0140*/  ISETP.GT.OR P0, PT, R8, R9, P0 ;  /* 0x000000090800720c */ /* 0x000fda0000704670 */
[----:B------:R-:W-:Y:S05]  /*0150*/  @P0 EXIT ;  /* 0x000000000000094d */ /* 0x000fea0003800000 */
[----:B------:R-:W-:Y:S01]  /*0160*/  VIMNMX3 R2, R2, UR7, R3, PT ;  /* 0x0000000702027c0f */ /* 0x000fe2000b800103 */
[----:B------:R-:W0:Y:S01]  /*0170*/  LDCU.64 UR8, c[0x0][0x358] ;  /* 0x00006b00ff0877ac */ /* 0x000e220008000a00 */
[----:B------:R-:W-:Y:S02]  /*0180*/  HFMA2 R18, -RZ, RZ, 0, 0 ;  /* 0x00000000ff127431 */ /* 0x000fe400000001ff */
[----:B------:R-:W-:-:S13]  /*0190*/  ISETP.GE.AND P0, PT, R2, 0x1, PT ;  /* 0x000000010200780c */ /* 0x000fda0003f06270 */
[----:B------:R-:W-:Y:S05]  /*01a0*/  @!P0 BRA `(.L_x_0) ;  /* 0x0000000800988947 */ /* 0x000fea0003800000 */
[----:B------:R-:W1:Y:S01]  /*01b0*/  LDCU.64 UR6, c[0x0][0x380] ;  /* 0x00007000ff0677ac */ /* 0x000e620008000a00 */
[C---:B------:R-:W-:Y:S02]  /*01c0*/  LOP3.LUT R22, R3.reuse, 0xf, RZ, 0xc0, !PT ;  /* 0x0000000f03167812 */ /* 0x040fe400078ec0ff */
[----:B------:R-:W-:Y:S01]  /*01d0*/  LOP3.LUT R10, R3, 0x7, RZ, 0xc0, !PT ;  /* 0x00000007030a7812 */ /* 0x000fe200078ec0ff */
[----:B------:R-:W-:Y:S01]  /*01e0*/  UMOV UR4, URZ ;  /* 0x000000ff00047c82 */ /* 0x000fe20008000000 */
[----:B------:R-:W-:Y:S01]  /*01f0*/  MOV R18, RZ ;  /* 0x000000ff00127202 */ /* 0x000fe20000000f00 */
[----:B-1----:R-:W-:-:S04]  /*0200*/  UIADD3 UR5, UP0, UPT, UR6, 0x20, URZ ;  /* 0x0000002006057890 */ /* 0x002fc8000ff1e0ff */
[----:B------:R-:W-:-:S12]  /*0210*/  UIADD3.X UR6, UPT, UPT, URZ, UR7, URZ, UP0, !UPT ;  /* 0x00000007ff067290 */ /* 0x000fd800087fe4ff */
.L_x_7:
[----:B------:R-:W-:-:S07]  /*0220*/  MOV R11, RZ ;  /* 0x000000ff000b7202 */ /* 0x000fce0000000f00 */
.L_x_6:
[----:B------:R-:W1:Y:S01]  /*0230*/  LDC.64 R2, c[0x0][0x3a0] ;  /* 0x0000e800ff027b82 */ /* 0x000e620000000a00 */
[----:B------:R-:W2:Y:S01]  /*0240*/  LDCU UR7, c[0x0][0x394] ;  /* 0x00007280ff0777ac */ /* 0x000ea20008000800 */
[----:B------:R-:W-:Y:S01]  /*0250*/  IADD3 R5, PT, PT, R6, UR4, RZ ;  /* 0x0000000406057c10 */ /* 0x000fe2000fffe0ff */
[----:B------:R-:W-:Y:S01]  /*0260*/  HFMA2 R13, -RZ, RZ, 0, 0 ;  /* 0x00000000ff0d7431 */ /* 0x000fe200000001ff */
[----:B------:R-:W3:Y:S03]  /*0270*/  LDCU UR10, c[0x0][0x398] ;  /* 0x00007300ff0a77ac */ /* 0x000ee60008000800 */
[----:B--2---:R-:W-:Y:S01]  /*0280*/  IMAD R4, R5, UR7, R8 ;  /* 0x0000000705047c24 */ /* 0x004fe2000f8e0208 */
[----:B-1----:R-:W-:Y:S01]  /*0290*/  ISETP.GE.U32.AND P1, PT, R3, 0x10, PT ;  /* 0x000000100300780c */ /* 0x002fe20003f26070 */
[----:B------:R-:W-:-:S03]  /*02a0*/  IMAD R12, R2, UR4, R11 ;  /* 0x00000004020c7c24 */ /* 0x000fc6000f8e020b */
[----:B------:R-:W-:Y:S02]  /*02b0*/  IADD3 R5, PT, PT, R4, R11, RZ ;  /* 0x0000000b04057210 */ /* 0x000fe40007ffe0ff */
[----:B------:R-:W-:-:S04]  /*02c0*/  IADD3 R11, PT, PT, R11, 0x1, RZ ;  /* 0x000000010b0b7810 */ /* 0x000fc80007ffe0ff */
[----:B------:R-:W-:Y:S01]  /*02d0*/  ISETP.NE.AND P0, PT, R11, R2, PT ;  /* 0x000000020b00720c */ /* 0x000fe20003f05270 */
[----:B------:R-:W-:Y:S02]  /*02e0*/  IMAD R2, R12, R3, RZ ;  /* 0x000000030c027224 */ /* 0x000fe400078e02ff */
[----:B---3--:R-:W-:Y:S01]  /*02f0*/  IMAD R12, R5, UR10, R0 ;  /* 0x0000000a050c7c24 */ /* 0x008fe2000f8e0200 */
[----:B------:R-:W-:Y:S09]  /*0300*/  @!P1 BRA `(.L_x_1) ;  /* 0x0000000000f89947 */ /* 0x000ff20003800000 */
[----:B------:R-:W-:Y:S02]  /*0310*/  LOP3.LUT R14, R3, 0x7ffffff0, RZ, 0xc0, !PT ;  /* 0x7ffffff0030e7812 */ /* 0x000fe400078ec0ff */
[----:B------:R-:W-:Y:S02]  /*0320*/  MOV R15, R2 ;  /* 0x00000002000f7202 */ /* 0x000fe40000000f00 */
[----:B------:R-:W-:Y:S01]  /*0330*/  MOV R13, R12 ;  /* 0x0000000c000d7202 */ /* 0x000fe20000000f00 */
[----:B------:R-:W-:-:S07]  /*0340*/  IMAD.MOV R16, RZ, RZ, -R14 ;  /* 0x000000ffff107224 */ /* 0x000fce00078e0a0e */
.L_x_2:
[----:B------:R-:W-:Y:S02]  /*0350*/  MOV R4, UR5 ;  /* 0x0000000500047c02 */ /* 0x000fe40008000f00 */
[----:B------:R-:W-:-:S03]  /*0360*/  MOV R5, UR6 ;  /* 0x0000000600057c02 */ /* 0x000fc60008000f00 */
[----:B------:R-:W-:-:S05]  /*0370*/  IMAD.WIDE R4, R13, 0x4, R4 ;  /* 0x000000040d047825 */ /* 0x000fca00078e0204 */
[----:B0-----:R-:W2:Y:S04]  /*0380*/  LDG.E R23, desc[UR8][R4.64+-0x20] ;  /* 0xffffe00804177981 */ /* 0x001ea8000c1e1900 */
[----:B------:R-:W3:Y:S04]  /*0390*/  LDG.E R26, desc[UR8][R4.64+-0x1c] ;  /* 0xffffe408041a7981 */ /* 0x000ee8000c1e1900 */
[----:B------:R-:W4:Y:S04]  /*03a0*/  LDG.E R21, desc[UR8][R4.64+-0x18] ;  /* 0xffffe80804157981 */ /* 0x000f28000c1e1900 */
[----:B------:R-:W5:Y:S01]  /*03b0*/  LDG.E R19, desc[UR8][R4.64+-0x14] ;  /* 0xffffec0804137981 */ /* 0x000f62000c1e1900 */
[----:B------:R-:W-:-:S03]  /*03c0*/  SHF.L.U32 R17, R15, 0x2, RZ ;  /* 0x000000020f117819 */ /* 0x000fc600000006ff */
[----:B------:R-:W5:Y:S01]  /*03d0*/  LDG.E R20, desc[UR8][R4.64+-0x10] ;  /* 0xfffff00804147981 */ /* 0x000f62000c1e1900 */
[----:B------:R-:W2:Y:S08]  /*03e0*/  LDC R24, c[0x3][R17] ;  /* 0x00c0000011187b82 */ /* 0x000eb00000000800 */
[----:B------:R-:W3:Y:S01]  /*03f0*/  LDC R25, c[0x3][R17+0x4] ;  /* 0x00c0010011197b82 */ /* 0x000ee20000000800 */
[----:B--2---:R-:W-:-:S02]  /*0400*/  FFMA R23, R23, R24, R18 ;  /* 0x0000001817177223 */ /* 0x004fc40000000012 */
[----:B------:R-:W2:Y:S02]  /*0410*/  LDG.E R18, desc[UR8][R4.64+-0xc] ;  /* 0xfffff40804127981 */ /* 0x000ea4000c1e1900 */
[----:B---3--:R-:W-:Y:S02]  /*0420*/  FFMA R26, R26, R25, R23 ;  /* 0x000000191a1a7223 */ /* 0x008fe40000000017 */
[----:B------:R-:W3:Y:S01]  /*0430*/  LDG.E R24, desc[UR8][R4.64+-0x8] ;  /* 0xfffff80804187981 */ /* 0x000ee2000c1e1900 */
[----:B------:R-:W4:Y:S03]  /*0440*/  LDC R25, c[0x3][R17+0x8] ;  /* 0x00c0020011197b82 */ /* 0x000f260000000800 */
[----:B------:R-:W3:Y:S01]  /*0450*/  LDG.E R23, desc[UR8][R4.64+-0x4] ;  /* 0xfffffc0804177981 */ /* 0x000ee2000c1e1900 */
[----:B----4-:R-:W-:-:S03]  /*0460*/  FFMA R26, R21, R25, R26 ;  /* 0x00000019151a7223 */ /* 0x010fc6000000001a */
[----:B------:R-:W4:Y:S01]  /*0470*/  LDG.E R21, desc[UR8][R4.64] ;  /* 0x0000000804157981 */ /* 0x000f22000c1e1900 */
[----:B------:R-:W5:Y:S02]  /*0480*/  LDC R25, c[0x3][R17+0xc] ;  /* 0x00c0030011197b82 */ /* 0x000f640000000800 */
[----:B-----5:R-:W-:-:S06]  /*0490*/  FFMA R19, R19, R25, R26 ;  /* 0x0000001913137223 */ /* 0x020fcc000000001a */
[----:B------:R-:W0:Y:S08]  /*04a0*/  LDC R25, c[0x3][R17+0x10] ;  /* 0x00c0040011197b82 */ /* 0x000e300000000800 */
[----:B------:R-:W3:Y:S01]  /*04b0*/  LDC R26, c[0x3][R17+0x18] ;  /* 0x00c00600111a7b82 */ /* 0x000ee20000000800 */
[----:B0-----:R-:W-:-:S07]  /*04c0*/  FFMA R25, R20, R25, R19 ;  /* 0x0000001914197223 */ /* 0x001fce0000000013 */
[----:B------:R-:W2:Y:S01]  /*04d0*/  LDC R20, c[0x3][R17+0x14] ;  /* 0x00c0050011147b82 */ /* 0x000ea20000000800 */
[----:B------:R-:W5:Y:S07]  /*04e0*/  LDG.E R19, desc[UR8][R4.64+0x4] ;  /* 0x0000040804137981 */ /* 0x000f6e000c1e1900 */
[----:B------:R-:W0:Y:S01]  /*04f0*/  LDC R27, c[0x3][R17+0x1c] ;  /* 0x00c00700111b7b82 */ /* 0x000e220000000800 */
[----:B--2---:R-:W-:Y:S02]  /*0500*/  FFMA R25, R18, R20, R25 ;  /* 0x0000001412197223 */ /* 0x004fe40000000019 */
[----:B------:R-:W2:Y:S02]  /*0510*/  LDG.E R18, desc[UR8][R4.64+0x8] ;  /* 0x0000080804127981 */ /* 0x000ea4000c1e1900 */
[----:B---3--:R-:W-:-:S03]  /*0520*/  FFMA R24, R24, R26, R25 ;  /* 0x0000001a18187223 */ /* 0x008fc60000000019 */
[----:B------:R-:W4:Y:S01]  /*0530*/  LDC R25, c[0x3][R17+0x20] ;  /* 0x00c0080011197b82 */ /* 0x000f220000000800 */
[----:B------:R-:W3:Y:S01]  /*0540*/  LDG.E R20, desc[UR8][R4.64+0xc] ;  /* 0x00000c0804147981 */ /* 0x000ee2000c1e1900 */
[----:B0-----:R-:W-:-:S03]  /*0550*/  FFMA R26, R23, R27, R24 ;  /* 0x0000001b171a7223 */ /* 0x001fc60000000018 */
[----:B------:R-:W3:Y:S04]  /*0560*/  LDG.E R24, desc[UR8][R4.64+0x10] ;  /* 0x0000100804187981 */ /* 0x000ee8000c1e1900 */
[----:B------:R-:W3:Y:S01]  /*0570*/  LDG.E R23, desc[UR8][R4.64+0x14] ;  /* 0x0000140804177981 */ /* 0x000ee2000c1e1900 */
[----:B----4-:R-:W-:-:S03]  /*0580*/  FFMA R26, R21, R25, R26 ;  /* 0x00000019151a7223 */ /* 0x010fc6000000001a */
[----:B------:R-:W4:Y:S04]  /*0590*/  LDG.E R21, desc[UR8][R4.64+0x18] ;  /* 0x0000180804157981 */ /* 0x000f28000c1e1900 */
[----:B------:R-:W4:Y:S01]  /*05a0*/  LDG.E R25, desc[UR8][R4.64+0x1c] ;  /* 0x00001c0804197981 */ /* 0x000f22000c1e1900 */
[----:B------:R-:W5:Y:S01]  /*05b0*/  LDC R27, c[0x3][R17+0x24] ;  /* 0x00c00900111b7b82 */ /* 0x000f620000000800 */
[----:B------:R-:W-:Y:S01]  /*05c0*/  IADD3 R16, PT, PT, R16, 0x10, RZ ;  /* 0x0000001010107810 */ /* 0x000fe20007ffe0ff */
[----:B-----5:R-:W-:-:S06]  /*05d0*/  FFMA R19, R19, R27, R26 ;  /* 0x0000001b13137223 */ /* 0x020fcc000000001a */
[----:B------:R-:W2:Y:S08]  /*05e0*/  LDC R26, c[0x3][R17+0x28] ;  /* 0x00c00a00111a7b82 */ /* 0x000eb00000000800 */
[----:B------:R-:W3:Y:S01]  /*05f0*/  LDC R27, c[0x3][R17+0x2c] ;  /* 0x00c00b00111b7b82 */ /* 0x000ee20000000800 */
[----:B------:R-:W-:Y:S02]  /*0600*/  ISETP.NE.AND P1, PT, R16, RZ, PT ;  /* 0x000000ff1000720c */ /* 0x000fe40003f25270 */
[----:B------:R-:W-:-:S02]  /*0610*/  IADD3 R15, PT, PT, R15, 0x10, RZ ;  /* 0x000000100f0f7810 */ /* 0x000fc40007ffe0ff */
[----:B------:R-:W-:Y:S01]  /*0620*/  IADD3 R13, PT, PT, R13, 0x10, RZ ;  /* 0x000000100d0d7810 */ /* 0x000fe20007ffe0ff */
[----:B--2---:R-:W-:Y:S02]  /*0630*/  FFMA R19, R18, R26, R19 ;  /* 0x0000001a12137223 */ /* 0x004fe40000000013 */
[----:B------:R-:W0:Y:S02]  /*0640*/  LDC R18, c[0x3][R17+0x30] ;  /* 0x00c00c0011127b82 */ /* 0x000e240000000800 */
[----:B---3--:R-:W-:-:S06]  /*0650*/  FFMA R19, R20, R27, R19 ;  /* 0x0000001b14137223 */ /* 0x008fcc0000000013 */
[----:B------:R-:W1:Y:S08]  /*0660*/  LDC R26, c[0x3][R17+0x34] ;  /* 0x00c00d00111a7b82 */ /* 0x000e700000000800 */
[----:B------:R-:W4:Y:S08]  /*0670*/  LDC R20, c[0x3][R17+0x38] ;  /* 0x00c00e0011147b82 */ /* 0x000f300000000800 */
[----:B------:R-:W2:Y:S01]  /*0680*/  LDC R27, c[0x3][R17+0x3c] ;  /* 0x00c00f00111b7b82 */ /* 0x000ea20000000800 */
[----:B0-----:R-:W-:-:S04]  /*0690*/  FFMA R18, R24, R18, R19 ;  /* 0x0000001218127223 */ /* 0x001fc80000000013 */
[----:B-1----:R-:W-:-:S04]  /*06a0*/  FFMA R18, R23, R26, R18 ;  /* 0x0000001a17127223 */ /* 0x002fc80000000012 */
[----:B----4-:R-:W-:-:S04]  /*06b0*/  FFMA R18, R21, R20, R18 ;  /* 0x0000001415127223 */ /* 0x010fc80000000012 */
[----:B--2---:R-:W-:Y:S01]  /*06c0*/  FFMA R18, R25, R27, R18 ;  /* 0x0000001b19127223 */ /* 0x004fe20000000012 */
[----:B------:R-:W-:Y:S06]  /*06d0*/  @P1 BRA `(.L_x_2) ;  /* 0xfffffffc001c1947 */ /* 0x000fec000383ffff */
[----:B------:R-:W-:-:S07]  /*06e0*/  IMAD.MOV.U32 R13, RZ, RZ, R14 ;  /* 0x000000ffff0d7224 */ /* 0x000fce00078e000e */
.L_x_1:
[----:B------:R-:W-:-:S13]  /*06f0*/  ISETP.NE.AND P1, PT, R22, RZ, PT ;  /* 0x000000ff1600720c */ /* 0x000fda0003f25270 */
[----:B------:R-:W-:Y:S05]  /*0700*/  @!P1 BRA `(.L_x_3) ;  /* 0x00000004002c9947 */ /* 0x000fea0003800000 */
[----:B------:R-:W-:Y:S02]  /*0710*/  IADD3 R4, PT, PT, R22, -0x1, RZ ;  /* 0xffffffff16047810 */ /* 0x000fe40007ffe0ff */
[----:B------:R-:W-:Y:S02]  /*0720*/  ISETP.NE.AND P2, PT, R10, RZ, PT ;  /* 0x000000ff0a00720c */ /* 0x000fe40003f45270 */
[----:B------:R-:W-:-:S13]  /*0730*/  ISETP.GE.U32.AND P1, PT, R4, 0x7, PT ;  /* 0x000000070400780c */ /* 0x000fda0003f26070 */
[----:B------:R-:W-:Y:S05]  /*0740*/  @!P1 BRA `(.L_x_4) ;  /* 0x0000000000789947 */ /* 0x000fea0003800000 */
[----:B------:R-:W1:Y:S01]  /*0750*/  LDC.64 R4, c[0x0][0x380] ;  /* 0x0000e000ff047b82 */ /* 0x000e620000000a00 */
[----:B------:R-:W-:-:S05]  /*0760*/  IADD3 R15, PT, PT, R12, R13, RZ ;  /* 0x0000000d0c0f7210 */ /* 0x000fca0007ffe0ff */
[----:B-1----:R-:W-:-:S05]  /*0770*/  IMAD.WIDE R4, R15, 0x4, R4 ;  /* 0x000000040f047825 */ /* 0x002fca00078e0204 */
[----:B0-----:R-:W2:Y:S04]  /*0780*/  LDG.E R25, desc[UR8][R4.64] ;  /* 0x0000000804197981 */ /* 0x001ea8000c1e1900 */
[----:B------:R-:W3:Y:S04]  /*0790*/  LDG.E R21, desc[UR8][R4.64+0x4] ;  /* 0x0000040804157981 */ /* 0x000ee8000c1e1900 */
[----:B------:R-:W4:Y:S04]  /*07a0*/  LDG.E R14, desc[UR8][R4.64+0x8] ;  /* 0x00000808040e7981 */ /* 0x000f28000c1e1900 */
[----:B------:R-:W5:Y:S04]  /*07b0*/  LDG.E R15, desc[UR8][R4.64+0xc] ;  /* 0x00000c08040f7981 */ /* 0x000f68000c1e1900 */
[----:B------:R-:W5:Y:S04]  /*07c0*/  LDG.E R16, desc[UR8][R4.64+0x10] ;  /* 0x0000100804107981 */ /* 0x000f68000c1e1900 */
[----:B------:R-:W5:Y:S04]  /*07d0*/  LDG.E R17, desc[UR8][R4.64+0x14] ;  /* 0x0000140804117981 */ /* 0x000f68000c1e1900 */
[----:B------:R-:W5:Y:S04]  /*07e0*/  LDG.E R19, desc[UR8][R4.64+0x18] ;  /* 0x0000180804137981 */ /* 0x000f68000c1e1900 */
[----:B------:R0:W5:Y:S01]  /*07f0*/  LDG.E R20, desc[UR8][R4.64+0x1c] ;  /* 0x00001c0804147981 */ /* 0x000162000c1e1900 */
[----:B------:R-:W-:-:S02]  /*0800*/  IADD3 R24, PT, PT, R2, R13, RZ ;  /* 0x0000000d02187210 */ /* 0x000fc40007ffe0ff */
[----:B------:R-:W-:Y:S02]  /*0810*/  IADD3 R13, PT, PT, R13, 0x8, RZ ;  /* 0x000000080d0d7810 */ /* 0x000fe40007ffe0ff */
[----:B------:R-:W-:-:S04]  /*0820*/  SHF.L.U32 R24, R24, 0x2, RZ ;  /* 0x0000000218187819 */ /* 0x000fc800000006ff */
[----:B------:R-:W2:Y:S08]  /*0830*/  LDC R26, c[0x3][R24] ;  /* 0x00c00000181a7b82 */ /* 0x000eb00000000800 */
[----:B------:R-:W3:Y:S08]  /*0840*/  LDC R27, c[0x3][R24+0x4] ;  /* 0x00c00100181b7b82 */ /* 0x000ef00000000800 */
[----:B------:R-:W4:Y:S08]  /*0850*/  LDC R23, c[0x3][R24+0x8] ;  /* 0x00c0020018177b82 */ /* 0x000f300000000800 */
[----:B0-----:R-:W0:Y:S08]  /*0860*/  LDC R4, c[0x3][R24+0x18] ;  /* 0x00c0060018047b82 */ /* 0x001e300000000800 */
[----:B------:R-:W1:Y:S01]  /*0870*/  LDC R5, c[0x3][R24+0x1c] ;  /* 0x00c0070018057b82 */ /* 0x000e620000000800 */
[----:B--2---:R-:W-:-:S07]  /*0880*/  FFMA R26, R25, R26, R18 ;  /* 0x0000001a191a7223 */ /* 0x004fce0000000012 */
[----:B------:R-:W5:Y:S01]  /*0890*/  LDC R18, c[0x3][R24+0xc] ;  /* 0x00c0030018127b82 */ /* 0x000f620000000800 */
[----:B---3--:R-:W-:-:S04]  /*08a0*/  FFMA R21, R21, R27, R26 ;  /* 0x0000001b15157223 */ /* 0x008fc8000000001a */
[----:B----4-:R-:W-:-:S03]  /*08b0*/  FFMA R14, R14, R23, R21 ;  /* 0x000000170e0e7223 */ /* 0x010fc60000000015 */
[----:B------:R-:W2:Y:S08]  /*08c0*/  LDC R25, c[0x3][R24+0x10] ;  /* 0x00c0040018197b82 */ /* 0x000eb00000000800 */
[----:B------:R-:W3:Y:S01]  /*08d0*/  LDC R26, c[0x3][R24+0x14] ;  /* 0x00c00500181a7b82 */ /* 0x000ee20000000800 */
[----:B-----5:R-:W-:-:S04]  /*08e0*/  FFMA R15, R15, R18, R14 ;  /* 0x000000120f0f7223 */ /* 0x020fc8000000000e */
[----:B--2---:R-:W-:-:S04]  /*08f0*/  FFMA R16, R16, R25, R15 ;  /* 0x0000001910107223 */ /* 0x004fc8000000000f */
[----:B---3--:R-:W-:-:S04]  /*0900*/  FFMA R16, R17, R26, R16 ;  /* 0x0000001a11107223 */ /* 0x008fc80000000010 */
[----:B0-----:R-:W-:-:S04]  /*0910*/  FFMA R19, R19, R4, R16 ;  /* 0x0000000413137223 */ /* 0x001fc80000000010 */
[----:B-1----:R-:W-:-:S07]  /*0920*/  FFMA R18, R20, R5, R19 ;  /* 0x0000000514127223 */ /* 0x002fce0000000013 */
.L_x_4:
[----:B------:R-:W-:Y:S05]  /*0930*/  @!P2 BRA `(.L_x_3) ;  /* 0x0000000000a0a947 */ /* 0x000fea0003800000 */
[----:B------:R-:W-:Y:S02]  /*0940*/  IADD3 R4, PT, PT, R10, -0x1, RZ ;  /* 0xffffffff0a047810 */ /* 0x000fe40007ffe0ff */
[----:B------:R-:W-:Y:S02]  /*0950*/  LOP3.LUT P2, R3, R3, 0x3, RZ, 0xc0, !PT ;  /* 0x0000000303037812 */ /* 0x000fe4000784c0ff */
        /* <DEDUP_REMOVED lines=8> */
[----:B------:R-:W5:Y:S01]  /*09e0*/  LDG.E R26, desc[UR8][R4.64+0xc] ;  /* 0x00000c08041a7981 */ /* 0x000f62000c1e1900 */
[----:B------:R-:W-:Y:S01]  /*09f0*/  IMAD.IADD R14, R2, 0x1, R13 ;  /* 0x00000001020e7824 */ /* 0x000fe200078e020d */
[----:B------:R-:W-:-:S04]  /*0a00*/  IADD3 R13, PT, PT, R13, 0x4, RZ ;  /* 0x000000040d0d7810 */ /* 0x000fc80007ffe0ff */
[----:B------:R-:W-:-:S04]  /*0a10*/  SHF.L.U32 R14, R14, 0x2, RZ ;  /* 0x000000020e0e7819 */ /* 0x000fc800000006ff */
[----:B------:R-:W2:Y:S08]  /*0a20*/  LDC R16, c[0x3][R14] ;  /* 0x00c000000e107b82 */ /* 0x000eb00000000800 */
[----:B------:R-:W3:Y:S08]  /*0a30*/  LDC R17, c[0x3][R14+0x4] ;  /* 0x00c001000e117b82 */ /* 0x000ef00000000800 */
[----:B------:R-:W4:Y:S08]  /*0a40*/  LDC R19, c[0x3][R14+0x8] ;  /* 0x00c002000e137b82 */ /* 0x000f300000000800 */
[----:B------:R-:W5:Y:S01]  /*0a50*/  LDC R21, c[0x3][R14+0xc] ;  /* 0x00c003000e157b82 */ /* 0x000f620000000800 */
[----:B--2---:R-:W-:-:S04]  /*0a60*/  FFMA R15, R15, R16, R18 ;  /* 0x000000100f0f7223 */ /* 0x004fc80000000012 */
[----:B---3--:R-:W-:-:S04]  /*0a70*/  FFMA R15, R20, R17, R15 ;  /* 0x00000011140f7223 */ /* 0x008fc8000000000f */
[----:B----4-:R-:W-:-:S04]  /*0a80*/  FFMA R15, R24, R19, R15 ;  /* 0x00000013180f7223 */ /* 0x010fc8000000000f */
[----:B-----5:R-:W-:-:S07]  /*0a90*/  FFMA R18, R26, R21, R15 ;  /* 0x000000151a127223 */ /* 0x020fce000000000f */
.L_x_5:
[----:B------:R-:W-:Y:S05]  /*0aa0*/  @!P2 BRA `(.L_x_3) ;  /* 0x000000000044a947 */ /* 0x000fea0003800000 */
[----:B------:R-:W1:Y:S01]  /*0ab0*/  LDC.64 R4, c[0x0][0x380] ;  /* 0x0000e000ff047b82 */ /* 0x000e620000000a00 */
[----:B------:R-:W-:-:S05]  /*0ac0*/  IADD3 R15, PT, PT, R12, R13, RZ ;  /* 0x0000000d0c0f7210 */ /* 0x000fca0007ffe0ff */
[----:B-1----:R-:W-:-:S05]  /*0ad0*/  IMAD.WIDE R4, R15, 0x4, R4 ;  /* 0x000000040f047825 */ /* 0x002fca00078e0204 */
[----:B0-----:R-:W2:Y:S01]  /*0ae0*/  LDG.E R15, desc[UR8][R4.64] ;  /* 0x00000008040f7981 */ /* 0x001ea2000c1e1900 */
[----:B------:R-:W-:Y:S02]  /*0af0*/  IADD3 R2, PT, PT, R2, R13, RZ ;  /* 0x0000000d02027210 */ /* 0x000fe40007ffe0ff */
[----:B------:R-:W-:Y:S02]  /*0b00*/  ISETP.NE.AND P1, PT, R3, 0x1, PT ;  /* 0x000000010300780c */ /* 0x000fe40003f25270 */
[----:B------:R-:W-:-:S04]  /*0b10*/  SHF.L.U32 R2, R2, 0x2, RZ ;  /* 0x0000000202027819 */ /* 0x000fc800000006ff */
[----:B------:R-:W2:Y:S02]  /*0b20*/  LDC R12, c[0x3][R2] ;  /* 0x00c00000020c7b82 */ /* 0x000ea40000000800 */
[----:B--2---:R-:W-:-:S05]  /*0b30*/  FFMA R18, R15, R12, R18 ;  /* 0x0000000c0f127223 */ /* 0x004fca0000000012 */
[----:B------:R-:W-:Y:S05]  /*0b40*/  @!P1 BRA `(.L_x_3) ;  /* 0x00000000001c9947 */ /* 0x000fea0003800000 */
[----:B------:R-:W-:Y:S02]  /*0b50*/  ISETP.NE.AND P1, PT, R3, 0x2, PT ;  /* 0x000000020300780c */ /* 0x000fe40003f25270 */
[----:B------:R-:W2:Y:S11]  /*0b60*/  LDG.E R3, desc[UR8][R4.64+0x4] ;  /* 0x0000040804037981 */ /* 0x000eb6000c1e1900 */
[----:B------:R-:W3:Y:S01]  /*0b70*/  @P1 LDG.E R13, desc[UR8][R4.64+0x8] ;  /* 0x00000808040d1981 */ /* 0x000ee2000c1e1900 */
[----:B------:R-:W2:Y:S08]  /*0b80*/  LDC R12, c[0x3][R2+0x4] ;  /* 0x00c00100020c7b82 */ /* 0x000eb00000000800 */
[----:B------:R-:W3:Y:S01]  /*0b90*/  @P1 LDC R14, c[0x3][R2+0x8] ;  /* 0x00c00200020e1b82 */ /* 0x000ee20000000800 */
[----:B--2---:R-:W-:-:S04]  /*0ba0*/  FFMA R18, R3, R12, R18 ;  /* 0x0000000c03127223 */ /* 0x004fc80000000012 */
[----:B---3--:R-:W-:-:S07]  /*0bb0*/  @P1 FFMA R18, R13, R14, R18 ;  /* 0x0000000e0d121223 */ /* 0x008fce0000000012 */
.L_x_3:
[----:B------:R-:W-:Y:S05]  /*0bc0*/  @P0 BRA `(.L_x_6) ;  /* 0xfffffff400980947 */ /* 0x000fea000383ffff */
[----:B------:R-:W1:Y:S01]  /*0bd0*/  LDCU UR7, c[0x0][0x39c] ;  /* 0x00007380ff0777ac */ /* 0x000e620008000800 */
[----:B------:R-:W-:-:S04]  /*0be0*/  UIADD3 UR4, UPT, UPT, UR4, 0x1, URZ ;  /* 0x0000000104047890 */ /* 0x000fc8000fffe0ff */
[----:B-1----:R-:W-:-:S09]  /*0bf0*/  UISETP.NE.AND UP0, UPT, UR4, UR7, UPT ;  /* 0x000000070400728c */ /* 0x002fd2000bf05270 */
[----:B------:R-:W-:Y:S05]  /*0c00*/  BRA.U UP0, `(.L_x_7) ;  /* 0xfffffff500847547 */ /* 0x000fea000b83ffff */
.L_x_0:
[----:B------:R-:W1:Y:S01]  /*0c10*/  LDC.64 R2, c[0x0][0x388] ;  /* 0x0000e200ff027b82 */ /* 0x000e620000000a00 */
[----:B------:R-:W-:-:S05]  /*0c20*/  IMAD R9, R9, R6, R6 ;  /* 0x0000000609097224 */ /* 0x000fca00078e0206 */
[----:B------:R-:W-:-:S05]  /*0c30*/  IADD3 R8, PT, PT, R8, R9, RZ ;  /* 0x0000000908087210 */ /* 0x000fca0007ffe0ff */
[----:B------:R-:W-:-:S05]  /*0c40*/  IMAD R7, R7, R8, R8 ;  /* 0x0000000807077224 */ /* 0x000fca00078e0208 */
[----:B------:R-:W-:-:S05]  /*0c50*/  IADD3 R7, PT, PT, R0, R7, RZ ;  /* 0x0000000700077210 */ /* 0x000fca0007ffe0ff */
[----:B-1----:R-:W-:-:S05]  /*0c60*/  IMAD.WIDE R2, R7, 0x4, R2 ;  /* 0x0000000407027825 */ /* 0x002fca00078e0202 */
[----:B0-----:R-:W-:Y:S01]  /*0c70*/  STG.E desc[UR8][R2.64], R18 ;  /* 0x0000001202007986 */ /* 0x001fe2000c101908 */
[----:B------:R-:W-:Y:S05]  /*0c80*/  EXIT ;  /* 0x000000000000794d */ /* 0x000fea0003800000 */
.L_x_8:
[----:B------:R-:W-:-:S00]  /*0c90*/  BRA `(.L_x_8) ;  /* 0xfffffffc00fc7947 */ /* 0x000fc0000383ffff */
[----:B------:R-:W-:-:S00]  /*0ca0*/  NOP ;  /* 0x0000000000007918 */ /* 0x000fc00000000000 */
        /* <DEDUP_REMOVED lines=13> */
.L_x_9:


//--------------------- .nv.shared.reserved.0     --------------------------
	.section	.nv.shared.reserved.0,"aw",@nobits
	.weak		__nv_reservedSMEM_offset_0_alias
	.size		__nv_reservedSMEM_offset_0_alias, 0, 64
	.other		__nv_reservedSMEM_offset_0_alias,@"STO_CUDA_RESERVED_SHARED STV_DEFAULT"
__nv_reservedSMEM_offset_0_alias:
	.zero		0
	.zero		64


//--------------------- .nv.constant0._Z13conv3d_kernelPfS_iiiiii --------------------------
	.section	.nv.constant0._Z13conv3d_kernelPfS_iiiiii,"a",@progbits
	.sectionflags	@""
	.align	4
.nv.constant0._Z13conv3d_kernelPfS_iiiiii:
	.zero		936


//--------------------- SYMBOLS --------------------------

	.type		.nv.reservedSmem.offset0,@object
	.size		.nv.reservedSmem.offset0,0x4
